//
// Generated by NVIDIA NVVM Compiler
//
// Compiler Build ID: CL-36424714
// Cuda compilation tools, release 13.0, V13.0.88
// Based on NVVM 20.0.0
//

.version 9.0
.target sm_100
.address_size 64

	// .globl	_Z13writeBlockIdxPi

.visible .entry _Z13writeBlockIdxPi(
	.param .u64 .ptr .align 1 _Z13writeBlockIdxPi_param_0
)
{
	.reg .b32 	%r<5>;
	.reg .b64 	%rd<5>;

	ld.param.u64 	%rd1, [_Z13writeBlockIdxPi_param_0];
	cvta.to.global.u64 	%rd2, %rd1;
	mov.u32 	%r1, %ctaid.x;
	mov.u32 	%r2, %ctaid.y;
	mov.u32 	%r3, %nctaid.x;
	mad.lo.s32 	%r4, %r2, %r3, %r1;
	mul.wide.s32 	%rd3, %r4, 4;
	add.s64 	%rd4, %rd2, %rd3;
	st.global.u32 	[%rd4], %r4;
	ret;

}


// ===== COMPILED SASS (sm_100) =====

	.target	sm_100

	.elftype	@"ET_EXEC"


//--------------------- .note.nv.tkinfo           --------------------------
	.section	.note.nv.tkinfo,"",@"SHT_NOTE"
	.sectionflags	@"SHF_NOTE_NV_TKINFO"
	.tkinfo
        /*0018*/ 	.word	0x00000002
        /*0030*/ 	.string	""
        /*0030*/ 	.string	"ptxas"
        /*0030*/ 	.string	"Cuda compilation tools, release 13.0, V13.0.88"
        /*0030*/ 	.string	"Build cuda_13.0.r13.0/compiler.36424714_0"
        /*0030*/ 	.string	"-arch sm_100 -m 64 "



//--------------------- .note.nv.cuinfo           --------------------------
	.section	.note.nv.cuinfo,"",@"SHT_NOTE"
	.sectionflags	@"SHF_NOTE_NV_CUINFO"
        /*0018*/ 	.short	0x0002
        /*001a*/ 	.short	0x0064
        /*001c*/ 	.short	0x0082
	.zero		2


//--------------------- .nv.info                  --------------------------
	.section	.nv.info,"",@"SHT_CUDA_INFO"
	.align	4


	//----- nvinfo : EIATTR_REGCOUNT
	.align		4
        /*0000*/ 	.byte	0x04, 0x2f
        /*0002*/ 	.short	(.L_1 - .L_0)
	.align		4
.L_0:
        /*0004*/ 	.word	index@(_Z13writeBlockIdxPi)
        /*0008*/ 	.word	0x00000008


	//----- nvinfo : EIATTR_FRAME_SIZE
	.align		4
.L_1:
        /*000c*/ 	.byte	0x04, 0x11
        /*000e*/ 	.short	(.L_3 - .L_2)
	.align		4
.L_2:
        /*0010*/ 	.word	index@(_Z13writeBlockIdxPi)
        /*0014*/ 	.word	0x00000000


	//----- nvinfo : EIATTR_MIN_STACK_SIZE
	.align		4
.L_3:
        /*0018*/ 	.byte	0x04, 0x12
        /*001a*/ 	.short	(.L_5 - .L_4)
	.align		4
.L_4:
        /*001c*/ 	.word	index@(_Z13writeBlockIdxPi)
        /*0020*/ 	.word	0x00000000
.L_5:


//--------------------- .nv.compat                --------------------------
	.section	.nv.compat,"",@"SHT_CUDA_COMPAT_INFO"
	.align	4
        /*0000*/ 	.byte	0x02, 0x09, 0x00, 0x00, 0x02, 0x02, 0x01, 0x00, 0x02, 0x05, 0x05, 0x00, 0x03, 0x07, 0x01, 0x01
        /*0010*/ 	.byte	0x02, 0x03, 0x00, 0x00, 0x02, 0x06, 0x01, 0x00, 0x04, 0x0b, 0x08, 0x00, 0x09, 0x00, 0x00, 0x00
        /*0020*/ 	.byte	0x00, 0x00, 0x00, 0x00


//--------------------- .nv.info._Z13writeBlockIdxPi --------------------------
	.section	.nv.info._Z13writeBlockIdxPi,"",@"SHT_CUDA_INFO"
	.sectionflags	@""
	.align	4


	//----- nvinfo : EIATTR_CUDA_API_VERSION
	.align		4
        /*0000*/ 	.byte	0x04, 0x37
        /*0002*/ 	.short	(.L_7 - .L_6)
.L_6:
        /*0004*/ 	.word	0x00000082


	//----- nvinfo : EIATTR_KPARAM_INFO
	.align		4
.L_7:
        /*0008*/ 	.byte	0x04, 0x17
        /*000a*/ 	.short	(.L_9 - .L_8)
.L_8:
        /*000c*/ 	.word	0x00000000
        /*0010*/ 	.short	0x0000
        /*0012*/ 	.short	0x0000
        /*0014*/ 	.byte	0x00, 0xf5, 0x21, 0x00


	//----- nvinfo : EIATTR_SPARSE_MMA_MASK
	.align		4
.L_9:
        /*0018*/ 	.byte	0x03, 0x50
        /*001a*/ 	.short	0x0000


	//----- nvinfo : EIATTR_MAXREG_COUNT
	.align		4
        /*001c*/ 	.byte	0x03, 0x1b
        /*001e*/ 	.short	0x00ff


	//----- nvinfo : EIATTR_MERCURY_ISA_VERSION
	.align		4
        /*0020*/ 	.byte	0x03, 0x5f
        /*0022*/ 	.short	0x0101


	//----- nvinfo : EIATTR_VRC_CTA_INIT_COUNT
	.align		4
        /*0024*/ 	.byte	0x02, 0x4a
	.zero		1
	.zero		1


	//----- nvinfo : EIATTR_EXIT_INSTR_OFFSETS
	.align		4
        /*0028*/ 	.byte	0x04, 0x1c
        /*002a*/ 	.short	(.L_11 - .L_10)


	//   ....[0]....
.L_10:
        /*002c*/ 	.word	0x00000090


	//----- nvinfo : EIATTR_CBANK_PARAM_SIZE
	.align		4
.L_11:
        /*0030*/ 	.byte	0x03, 0x19
        /*0032*/ 	.short	0x0008


	//----- nvinfo : EIATTR_PARAM_CBANK
	.align		4
        /*0034*/ 	.byte	0x04, 0x0a
        /*0036*/ 	.short	(.L_13 - .L_12)
	.align		4
.L_12:
        /*0038*/ 	.word	index@(.nv.constant0._Z13writeBlockIdxPi)
        /*003c*/ 	.short	0x0380
        /*003e*/ 	.short	0x0008


	//----- nvinfo : EIATTR_SW_WAR
	.align		4
.L_13:
        /*0040*/ 	.byte	0x04, 0x36
        /*0042*/ 	.short	(.L_15 - .L_14)
.L_14:
        /*0044*/ 	.word	0x00000008
.L_15:


//--------------------- .nv.callgraph             --------------------------
	.section	.nv.callgraph,"",@"SHT_CUDA_CALLGRAPH"
	.align	4
	.sectionentsize	8
	.align		4
        /*0000*/ 	.word	0x00000000
	.align		4
        /*0004*/ 	.word	0xffffffff
	.align		4
        /*0008*/ 	.word	0x00000000
	.align		4
        /*000c*/ 	.word	0xfffffffe
	.align		4
        /*0010*/ 	.word	0x00000000
	.align		4
        /*0014*/ 	.word	0xfffffffd
	.align		4
        /*0018*/ 	.word	0x00000000
	.align		4
        /*001c*/ 	.word	0xfffffffc


//--------------------- .text._Z13writeBlockIdxPi --------------------------
	.section	.text._Z13writeBlockIdxPi,"ax",@progbits
	.align	128
        .global         _Z13writeBlockIdxPi
        .type           _Z13writeBlockIdxPi,@function
        .size           _Z13writeBlockIdxPi,(.L_x_1 - _Z13writeBlockIdxPi)
        .other          _Z13writeBlockIdxPi,@"STO_CUDA_ENTRY STV_DEFAULT"
_Z13writeBlockIdxPi:
.text._Z13writeBlockIdxPi:
[----:B------:R-:W-:Y:S01]  /*0000*/  LDC R1, c[0x0][0x37c] ;  /* 0x0000df00ff017b82 */ /* 0x000fe20000000800 */
[----:B------:R-:W0:Y:S07]  /*0010*/  S2R R5, SR_CTAID.Y ;  /* 0x0000000000057919 */ /* 0x000e2e0000002600 */
[----:B------:R-:W0:Y:S01]  /*0020*/  S2UR UR6, SR_CTAID.X ;  /* 0x00000000000679c3 */ /* 0x000e220000002500 */
[----:B------:R-:W1:Y:S07]  /*0030*/  LDCU.64 UR4, c[0x0][0x358] ;  /* 0x00006b00ff0477ac */ /* 0x000e6e0008000a00 */
[----:B------:R-:W0:Y:S08]  /*0040*/  LDC R0, c[0x0][0x370] ;  /* 0x0000dc00ff007b82 */ /* 0x000e300000000800 */
[----:B------:R-:W2:Y:S01]  /*0050*/  LDC.64 R2, c[0x0][0x380] ;  /* 0x0000e000ff027b82 */ /* 0x000ea20000000a00 */
[----:B0-----:R-:W-:-:S04]  /*0060*/  IMAD R5, R5, R0, UR6 ;  /* 0x0000000605057e24 */ /* 0x001fc8000f8e0200 */
[----:B--2---:R-:W-:-:S05]  /*0070*/  IMAD.WIDE R2, R5, 0x4, R2 ;  /* 0x0000000405027825 */ /* 0x004fca00078e0202 */
[----:B-1----:R-:W-:Y:S01]  /*0080*/  STG.E desc[UR4][R2.64], R5 ;  /* 0x0000000502007986 */ /* 0x002fe2000c101904 */
[----:B------:R-:W-:Y:S05]  /*0090*/  EXIT ;  /* 0x000000000000794d */ /* 0x000fea0003800000 */
.L_x_0:
[----:B------:R-:W-:-:S00]  /*00a0*/  BRA `(.L_x_0) ;  /* 0xfffffffc00fc7947 */ /* 0x000fc0000383ffff */
[----:B------:R-:W-:-:S00]  /*00b0*/  NOP ;  /* 0x0000000000007918 */ /* 0x000fc00000000000 */
        /* <DEDUP_REMOVED lines=12> */
.L_x_1:


//--------------------- .nv.shared.reserved.0     --------------------------
	.section	.nv.shared.reserved.0,"aw",@nobits
	.weak		__nv_reservedSMEM_offset_0_alias
	.size		__nv_reservedSMEM_offset_0_alias, 0, 64
	.other		__nv_reservedSMEM_offset_0_alias,@"STO_CUDA_RESERVED_SHARED STV_DEFAULT"
__nv_reservedSMEM_offset_0_alias:
	.zero		0
	.zero		64


//--------------------- .nv.constant0._Z13writeBlockIdxPi --------------------------
	.section	.nv.constant0._Z13writeBlockIdxPi,"a",@progbits
	.sectionflags	@""
	.align	4
.nv.constant0._Z13writeBlockIdxPi:
	.zero		904


//--------------------- SYMBOLS --------------------------

	.type		.nv.reservedSmem.offset0,@object
	.size		.nv.reservedSmem.offset0,0x4
